//
// Generated by NVIDIA NVVM Compiler
//
// Compiler Build ID: CL-36424714
// Cuda compilation tools, release 13.0, V13.0.88
// Based on NVVM 20.0.0
//

.version 9.0
.target sm_100
.address_size 64

	// .globl	_Z8AcopytoBPdS_

.visible .entry _Z8AcopytoBPdS_(
	.param .u64 .ptr .align 1 _Z8AcopytoBPdS__param_0,
	.param .u64 .ptr .align 1 _Z8AcopytoBPdS__param_1
)
{
	.reg .pred 	%p<2>;
	.reg .b32 	%r<6>;
	.reg .b64 	%rd<8>;
	.reg .b64 	%fd<2>;

	ld.param.u64 	%rd1, [_Z8AcopytoBPdS__param_0];
	ld.param.u64 	%rd2, [_Z8AcopytoBPdS__param_1];
	mov.u32 	%r2, %ntid.x;
	mov.u32 	%r3, %ctaid.x;
	mov.u32 	%r4, %tid.x;
	mad.lo.s32 	%r1, %r2, %r3, %r4;
	add.s32 	%r5, %r1, -1;
	setp.gt.u32 	%p1, %r5, 2046;
	@%p1 bra 	$L__BB0_2;
	cvta.to.global.u64 	%rd3, %rd1;
	cvta.to.global.u64 	%rd4, %rd2;
	mul.wide.u32 	%rd5, %r1, 8;
	add.s64 	%rd6, %rd3, %rd5;
	ld.global.f64 	%fd1, [%rd6];
	add.s64 	%rd7, %rd4, %rd5;
	st.global.f64 	[%rd7], %fd1;
$L__BB0_2:
	ret;

}
	// .globl	_Z3avgPdS_
.visible .entry _Z3avgPdS_(
	.param .u64 .ptr .align 1 _Z3avgPdS__param_0,
	.param .u64 .ptr .align 1 _Z3avgPdS__param_1
)
{
	.reg .pred 	%p<2>;
	.reg .b32 	%r<6>;
	.reg .b64 	%rd<10>;
	.reg .b64 	%fd<5>;

	ld.param.u64 	%rd1, [_Z3avgPdS__param_0];
	ld.param.u64 	%rd2, [_Z3avgPdS__param_1];
	mov.u32 	%r3, %ntid.x;
	mov.u32 	%r4, %ctaid.x;
	mov.u32 	%r5, %tid.x;
	mad.lo.s32 	%r1, %r3, %r4, %r5;
	add.s32 	%r2, %r1, -1;
	setp.gt.u32 	%p1, %r2, 2045;
	@%p1 bra 	$L__BB1_2;
	cvta.to.global.u64 	%rd3, %rd2;
	cvta.to.global.u64 	%rd4, %rd1;
	mul.wide.u32 	%rd5, %r2, 8;
	add.s64 	%rd6, %rd3, %rd5;
	ld.global.f64 	%fd1, [%rd6];
	mul.wide.u32 	%rd7, %r1, 8;
	add.s64 	%rd8, %rd3, %rd7;
	ld.global.f64 	%fd2, [%rd8+8];
	add.f64 	%fd3, %fd1, %fd2;
	mul.f64 	%fd4, %fd3, 0d3FE0000000000000;
	add.s64 	%rd9, %rd4, %rd7;
	st.global.f64 	[%rd9], %fd4;
$L__BB1_2:
	ret;

}


// ===== COMPILED SASS (sm_100) =====

	.target	sm_100

	.elftype	@"ET_EXEC"


//--------------------- .note.nv.tkinfo           --------------------------
	.section	.note.nv.tkinfo,"",@"SHT_NOTE"
	.sectionflags	@"SHF_NOTE_NV_TKINFO"
	.tkinfo
        /*0018*/ 	.word	0x00000002
        /*0030*/ 	.string	""
        /*0030*/ 	.string	"ptxas"
        /*0030*/ 	.string	"Cuda compilation tools, release 13.0, V13.0.88"
        /*0030*/ 	.string	"Build cuda_13.0.r13.0/compiler.36424714_0"
        /*0030*/ 	.string	"-arch sm_100 -m 64 "



//--------------------- .note.nv.cuinfo           --------------------------
	.section	.note.nv.cuinfo,"",@"SHT_NOTE"
	.sectionflags	@"SHF_NOTE_NV_CUINFO"
        /*0018*/ 	.short	0x0002
        /*001a*/ 	.short	0x0064
        /*001c*/ 	.short	0x0082
	.zero		2


//--------------------- .nv.info                  --------------------------
	.section	.nv.info,"",@"SHT_CUDA_INFO"
	.align	4


	//----- nvinfo : EIATTR_REGCOUNT
	.align		4
        /*0000*/ 	.byte	0x04, 0x2f
        /*0002*/ 	.short	(.L_1 - .L_0)
	.align		4
.L_0:
        /*0004*/ 	.word	index@(_Z8AcopytoBPdS_)
        /*0008*/ 	.word	0x0000000a


	//----- nvinfo : EIATTR_FRAME_SIZE
	.align		4
.L_1:
        /*000c*/ 	.byte	0x04, 0x11
        /*000e*/ 	.short	(.L_3 - .L_2)
	.align		4
.L_2:
        /*0010*/ 	.word	index@(_Z8AcopytoBPdS_)
        /*0014*/ 	.word	0x00000000


	//----- nvinfo : EIATTR_REGCOUNT
	.align		4
.L_3:
        /*0018*/ 	.byte	0x04, 0x2f
        /*001a*/ 	.short	(.L_5 - .L_4)
	.align		4
.L_4:
        /*001c*/ 	.word	index@(_Z3avgPdS_)
        /*0020*/ 	.word	0x0000000e


	//----- nvinfo : EIATTR_FRAME_SIZE
	.align		4
.L_5:
        /*0024*/ 	.byte	0x04, 0x11
        /*0026*/ 	.short	(.L_7 - .L_6)
	.align		4
.L_6:
        /*0028*/ 	.word	index@(_Z3avgPdS_)
        /*002c*/ 	.word	0x00000000


	//----- nvinfo : EIATTR_MIN_STACK_SIZE
	.align		4
.L_7:
        /*0030*/ 	.byte	0x04, 0x12
        /*0032*/ 	.short	(.L_9 - .L_8)
	.align		4
.L_8:
        /*0034*/ 	.word	index@(_Z3avgPdS_)
        /*0038*/ 	.word	0x00000000


	//----- nvinfo : EIATTR_MIN_STACK_SIZE
	.align		4
.L_9:
        /*003c*/ 	.byte	0x04, 0x12
        /*003e*/ 	.short	(.L_11 - .L_10)
	.align		4
.L_10:
        /*0040*/ 	.word	index@(_Z8AcopytoBPdS_)
        /*0044*/ 	.word	0x00000000
.L_11:


//--------------------- .nv.compat                --------------------------
	.section	.nv.compat,"",@"SHT_CUDA_COMPAT_INFO"
	.align	4
        /*0000*/ 	.byte	0x02, 0x09, 0x00, 0x00, 0x02, 0x02, 0x01, 0x00, 0x02, 0x05, 0x05, 0x00, 0x03, 0x07, 0x01, 0x01
        /*0010*/ 	.byte	0x02, 0x03, 0x00, 0x00, 0x02, 0x06, 0x01, 0x00, 0x04, 0x0b, 0x08, 0x00, 0x01, 0x00, 0x00, 0x00
        /*0020*/ 	.byte	0x00, 0x00, 0x00, 0x00


//--------------------- .nv.info._Z3avgPdS_       --------------------------
	.section	.nv.info._Z3avgPdS_,"",@"SHT_CUDA_INFO"
	.sectionflags	@""
	.align	4


	//----- nvinfo : EIATTR_CUDA_API_VERSION
	.align		4
        /*0000*/ 	.byte	0x04, 0x37
        /*0002*/ 	.short	(.L_13 - .L_12)
.L_12:
        /*0004*/ 	.word	0x00000082


	//----- nvinfo : EIATTR_KPARAM_INFO
	.align		4
.L_13:
        /*0008*/ 	.byte	0x04, 0x17
        /*000a*/ 	.short	(.L_15 - .L_14)
.L_14:
        /*000c*/ 	.word	0x00000000
        /*0010*/ 	.short	0x0001
        /*0012*/ 	.short	0x0008
        /*0014*/ 	.byte	0x00, 0xf5, 0x21, 0x00


	//----- nvinfo : EIATTR_KPARAM_INFO
	.align		4
.L_15:
        /*0018*/ 	.byte	0x04, 0x17
        /*001a*/ 	.short	(.L_17 - .L_16)
.L_16:
        /*001c*/ 	.word	0x00000000
        /*0020*/ 	.short	0x0000
        /*0022*/ 	.short	0x0000
        /*0024*/ 	.byte	0x00, 0xf5, 0x21, 0x00


	//----- nvinfo : EIATTR_SPARSE_MMA_MASK
	.align		4
.L_17:
        /*0028*/ 	.byte	0x03, 0x50
        /*002a*/ 	.short	0x0000


	//----- nvinfo : EIATTR_MAXREG_COUNT
	.align		4
        /*002c*/ 	.byte	0x03, 0x1b
        /*002e*/ 	.short	0x00ff


	//----- nvinfo : EIATTR_MERCURY_ISA_VERSION
	.align		4
        /*0030*/ 	.byte	0x03, 0x5f
        /*0032*/ 	.short	0x0101


	//----- nvinfo : EIATTR_VRC_CTA_INIT_COUNT
	.align		4
        /*0034*/ 	.byte	0x02, 0x4a
	.zero		1
	.zero		1


	//----- nvinfo : EIATTR_EXIT_INSTR_OFFSETS
	.align		4
        /*0038*/ 	.byte	0x04, 0x1c
        /*003a*/ 	.short	(.L_19 - .L_18)


	//   ....[0]....
.L_18:
        /*003c*/ 	.word	0x00000070


	//   ....[1]....
        /*0040*/ 	.word	0x00000130


	//----- nvinfo : EIATTR_CBANK_PARAM_SIZE
	.align		4
.L_19:
        /*0044*/ 	.byte	0x03, 0x19
        /*0046*/ 	.short	0x0010


	//----- nvinfo : EIATTR_PARAM_CBANK
	.align		4
        /*0048*/ 	.byte	0x04, 0x0a
        /*004a*/ 	.short	(.L_21 - .L_20)
	.align		4
.L_20:
        /*004c*/ 	.word	index@(.nv.constant0._Z3avgPdS_)
        /*0050*/ 	.short	0x0380
        /*0052*/ 	.short	0x0010


	//----- nvinfo : EIATTR_SW_WAR
	.align		4
.L_21:
        /*0054*/ 	.byte	0x04, 0x36
        /*0056*/ 	.short	(.L_23 - .L_22)
.L_22:
        /*0058*/ 	.word	0x00000008
.L_23:


//--------------------- .nv.info._Z8AcopytoBPdS_  --------------------------
	.section	.nv.info._Z8AcopytoBPdS_,"",@"SHT_CUDA_INFO"
	.sectionflags	@""
	.align	4


	//----- nvinfo : EIATTR_CUDA_API_VERSION
	.align		4
        /*0000*/ 	.byte	0x04, 0x37
        /*0002*/ 	.short	(.L_25 - .L_24)
.L_24:
        /*0004*/ 	.word	0x00000082


	//----- nvinfo : EIATTR_KPARAM_INFO
	.align		4
.L_25:
        /*0008*/ 	.byte	0x04, 0x17
        /*000a*/ 	.short	(.L_27 - .L_26)
.L_26:
        /*000c*/ 	.word	0x00000000
        /*0010*/ 	.short	0x0001
        /*0012*/ 	.short	0x0008
        /*0014*/ 	.byte	0x00, 0xf5, 0x21, 0x00


	//----- nvinfo : EIATTR_KPARAM_INFO
	.align		4
.L_27:
        /*0018*/ 	.byte	0x04, 0x17
        /*001a*/ 	.short	(.L_29 - .L_28)
.L_28:
        /*001c*/ 	.word	0x00000000
        /*0020*/ 	.short	0x0000
        /*0022*/ 	.short	0x0000
        /*0024*/ 	.byte	0x00, 0xf5, 0x21, 0x00


	//----- nvinfo : EIATTR_SPARSE_MMA_MASK
	.align		4
.L_29:
        /*0028*/ 	.byte	0x03, 0x50
        /*002a*/ 	.short	0x0000


	//----- nvinfo : EIATTR_MAXREG_COUNT
	.align		4
        /*002c*/ 	.byte	0x03, 0x1b
        /*002e*/ 	.short	0x00ff


	//----- nvinfo : EIATTR_MERCURY_ISA_VERSION
	.align		4
        /*0030*/ 	.byte	0x03, 0x5f
        /*0032*/ 	.short	0x0101


	//----- nvinfo : EIATTR_VRC_CTA_INIT_COUNT
	.align		4
        /*0034*/ 	.byte	0x02, 0x4a
	.zero		1
	.zero		1


	//----- nvinfo : EIATTR_EXIT_INSTR_OFFSETS
	.align		4
        /*0038*/ 	.byte	0x04, 0x1c
        /*003a*/ 	.short	(.L_31 - .L_30)


	//   ....[0]....
.L_30:
        /*003c*/ 	.word	0x00000070


	//   ....[1]....
        /*0040*/ 	.word	0x000000f0


	//----- nvinfo : EIATTR_CBANK_PARAM_SIZE
	.align		4
.L_31:
        /*0044*/ 	.byte	0x03, 0x19
        /*0046*/ 	.short	0x0010


	//----- nvinfo : EIATTR_PARAM_CBANK
	.align		4
        /*0048*/ 	.byte	0x04, 0x0a
        /*004a*/ 	.short	(.L_33 - .L_32)
	.align		4
.L_32:
        /*004c*/ 	.word	index@(.nv.constant0._Z8AcopytoBPdS_)
        /*0050*/ 	.short	0x0380
        /*0052*/ 	.short	0x0010


	//----- nvinfo : EIATTR_SW_WAR
	.align		4
.L_33:
        /*0054*/ 	.byte	0x04, 0x36
        /*0056*/ 	.short	(.L_35 - .L_34)
.L_34:
        /*0058*/ 	.word	0x00000008
.L_35:


//--------------------- .nv.callgraph             --------------------------
	.section	.nv.callgraph,"",@"SHT_CUDA_CALLGRAPH"
	.align	4
	.sectionentsize	8
	.align		4
        /*0000*/ 	.word	0x00000000
	.align		4
        /*0004*/ 	.word	0xffffffff
	.align		4
        /*0008*/ 	.word	0x00000000
	.align		4
        /*000c*/ 	.word	0xfffffffe
	.align		4
        /*0010*/ 	.word	0x00000000
	.align		4
        /*0014*/ 	.word	0xfffffffd
	.align		4
        /*0018*/ 	.word	0x00000000
	.align		4
        /*001c*/ 	.word	0xfffffffc


//--------------------- .text._Z3avgPdS_          --------------------------
	.section	.text._Z3avgPdS_,"ax",@progbits
	.align	128
        .global         _Z3avgPdS_
        .type           _Z3avgPdS_,@function
        .size           _Z3avgPdS_,(.L_x_2 - _Z3avgPdS_)
        .other          _Z3avgPdS_,@"STO_CUDA_ENTRY STV_DEFAULT"
_Z3avgPdS_:
.text._Z3avgPdS_:
[----:B------:R-:W-:Y:S01]  /*0000*/  LDC R1, c[0x0][0x37c] ;  /* 0x0000df00ff017b82 */ /* 0x000fe20000000800 */
[----:B------:R-:W0:Y:S01]  /*0010*/  S2R R11, SR_CTAID.X ;  /* 0x00000000000b7919 */ /* 0x000e220000002500 */
[----:B------:R-:W0:Y:S01]  /*0020*/  LDCU UR4, c[0x0][0x360] ;  /* 0x00006c00ff0477ac */ /* 0x000e220008000800 */
[----:B------:R-:W0:Y:S02]  /*0030*/  S2R R0, SR_TID.X ;  /* 0x0000000000007919 */ /* 0x000e240000002100 */
[----:B0-----:R-:W-:-:S05]  /*0040*/  IMAD R11, R11, UR4, R0 ;  /* 0x000000040b0b7c24 */ /* 0x001fca000f8e0200 */
[----:B------:R-:W-:-:S04]  /*0050*/  IADD3 R3, PT, PT, R11, -0x1, RZ ;  /* 0xffffffff0b037810 */ /* 0x000fc80007ffe0ff */
[----:B------:R-:W-:-:S13]  /*0060*/  ISETP.GT.U32.AND P0, PT, R3, 0x7fd, PT ;  /* 0x000007fd0300780c */ /* 0x000fda0003f04070 */
[----:B------:R-:W-:Y:S05]  /*0070*/  @P0 EXIT ;  /* 0x000000000000094d */ /* 0x000fea0003800000 */
[----:B------:R-:W0:Y:S01]  /*0080*/  LDC.64 R4, c[0x0][0x388] ;  /* 0x0000e200ff047b82 */ /* 0x000e220000000a00 */
[----:B------:R-:W1:Y:S07]  /*0090*/  LDCU.64 UR4, c[0x0][0x358] ;  /* 0x00006b00ff0477ac */ /* 0x000e6e0008000a00 */
[----:B------:R-:W2:Y:S01]  /*00a0*/  LDC.64 R8, c[0x0][0x380] ;  /* 0x0000e000ff087b82 */ /* 0x000ea20000000a00 */
[----:B0-----:R-:W-:-:S04]  /*00b0*/  IMAD.WIDE.U32 R2, R3, 0x8, R4 ;  /* 0x0000000803027825 */ /* 0x001fc800078e0004 */
[C---:B------:R-:W-:Y:S02]  /*00c0*/  IMAD.WIDE.U32 R4, R11.reuse, 0x8, R4 ;  /* 0x000000080b047825 */ /* 0x040fe400078e0004 */
[----:B-1----:R-:W3:Y:S04]  /*00d0*/  LDG.E.64 R2, desc[UR4][R2.64] ;  /* 0x0000000402027981 */ /* 0x002ee8000c1e1b00 */
[----:B------:R-:W3:Y:S01]  /*00e0*/  LDG.E.64 R4, desc[UR4][R4.64+0x8] ;  /* 0x0000080404047981 */ /* 0x000ee2000c1e1b00 */
[----:B--2---:R-:W-:Y:S01]  /*00f0*/  IMAD.WIDE.U32 R8, R11, 0x8, R8 ;  /* 0x000000080b087825 */ /* 0x004fe200078e0008 */
[----:B---3--:R-:W-:-:S08]  /*0100*/  DADD R6, R2, R4 ;  /* 0x0000000002067229 */ /* 0x008fd00000000004 */
[----:B------:R-:W-:-:S07]  /*0110*/  DMUL R6, R6, 0.5 ;  /* 0x3fe0000006067828 */ /* 0x000fce0000000000 */
[----:B------:R-:W-:Y:S01]  /*0120*/  STG.E.64 desc[UR4][R8.64], R6 ;  /* 0x0000000608007986 */ /* 0x000fe2000c101b04 */
[----:B------:R-:W-:Y:S05]  /*0130*/  EXIT ;  /* 0x000000000000794d */ /* 0x000fea0003800000 */
.L_x_0:
[----:B------:R-:W-:-:S00]  /*0140*/  BRA `(.L_x_0) ;  /* 0xfffffffc00fc7947 */ /* 0x000fc0000383ffff */
[----:B------:R-:W-:-:S00]  /*0150*/  NOP ;  /* 0x0000000000007918 */ /* 0x000fc00000000000 */
        /* <DEDUP_REMOVED lines=10> */
.L_x_2:


//--------------------- .text._Z8AcopytoBPdS_     --------------------------
	.section	.text._Z8AcopytoBPdS_,"ax",@progbits
	.align	128
        .global         _Z8AcopytoBPdS_
        .type           _Z8AcopytoBPdS_,@function
        .size           _Z8AcopytoBPdS_,(.L_x_3 - _Z8AcopytoBPdS_)
        .other          _Z8AcopytoBPdS_,@"STO_CUDA_ENTRY STV_DEFAULT"
_Z8AcopytoBPdS_:
.text._Z8AcopytoBPdS_:
        /* <DEDUP_REMOVED lines=11> */
[----:B0-----:R-:W-:-:S06]  /*00b0*/  IMAD.WIDE.U32 R2, R7, 0x8, R2 ;  /* 0x0000000807027825 */ /* 0x001fcc00078e0002 */
[----:B-1----:R-:W3:Y:S01]  /*00c0*/  LDG.E.64 R2, desc[UR4][R2.64] ;  /* 0x0000000402027981 */ /* 0x002ee2000c1e1b00 */
[----:B--2---:R-:W-:-:S05]  /*00d0*/  IMAD.WIDE.U32 R4, R7, 0x8, R4 ;  /* 0x0000000807047825 */ /* 0x004fca00078e0004 */
[----:B---3--:R-:W-:Y:S01]  /*00e0*/  STG.E.64 desc[UR4][R4.64], R2 ;  /* 0x0000000204007986 */ /* 0x008fe2000c101b04 */
[----:B------:R-:W-:Y:S05]  /*00f0*/  EXIT ;  /* 0x000000000000794d */ /* 0x000fea0003800000 */
.L_x_1:
        /* <DEDUP_REMOVED lines=16> */
.L_x_3:


//--------------------- .nv.shared.reserved.0     --------------------------
	.section	.nv.shared.reserved.0,"aw",@nobits
	.weak		__nv_reservedSMEM_offset_0_alias
	.size		__nv_reservedSMEM_offset_0_alias, 0, 64
	.other		__nv_reservedSMEM_offset_0_alias,@"STO_CUDA_RESERVED_SHARED STV_DEFAULT"
__nv_reservedSMEM_offset_0_alias:
	.zero		0
	.zero		64


//--------------------- .nv.constant0._Z3avgPdS_  --------------------------
	.section	.nv.constant0._Z3avgPdS_,"a",@progbits
	.sectionflags	@""
	.align	4
.nv.constant0._Z3avgPdS_:
	.zero		912


//--------------------- .nv.constant0._Z8AcopytoBPdS_ --------------------------
	.section	.nv.constant0._Z8AcopytoBPdS_,"a",@progbits
	.sectionflags	@""
	.align	4
.nv.constant0._Z8AcopytoBPdS_:
	.zero		912


//--------------------- SYMBOLS --------------------------

	.type		.nv.reservedSmem.offset0,@object
	.size		.nv.reservedSmem.offset0,0x4
